	.headerflags	@"EF_CUDA_TEXMODE_UNIFIED EF_CUDA_64BIT_ADDRESS EF_CUDA_ACCELERATORS EF_CUDA_SM90 EF_CUDA_VIRTUAL_SM(EF_CUDA_SM90)"
	.elftype	@"ET_EXEC"


//--------------------- .nv.info                  --------------------------
	.section	.nv.info,"",@"SHT_CUDA_INFO"
	.align	4


	//----- nvinfo : EIATTR_REGCOUNT
	.align		4
        /*0000*/ 	.byte	0x04, 0x2f
        /*0002*/ 	.short	(.L_1 - .L_0)
	.align		4
.L_0:
        /*0004*/ 	.word	index@(triton_poi_fused_add_clamp_14)
        /*0008*/ 	.word	0x0000000b


	//----- nvinfo : EIATTR_MIN_STACK_SIZE
	.align		4
.L_1:
        /*000c*/ 	.byte	0x04, 0x12
        /*000e*/ 	.short	(.L_3 - .L_2)
	.align		4
.L_2:
        /*0010*/ 	.word	index@(triton_poi_fused_add_clamp_14)
        /*0014*/ 	.word	0x00000000


	//----- nvinfo : EIATTR_FRAME_SIZE
	.align		4
.L_3:
        /*0018*/ 	.byte	0x04, 0x11
        /*001a*/ 	.short	(.L_5 - .L_4)
	.align		4
.L_4:
        /*001c*/ 	.word	index@(triton_poi_fused_add_clamp_14)
        /*0020*/ 	.word	0x00000000


	//----- nvinfo : EIATTR_MIN_STACK_SIZE
	.align		4
.L_5:
        /*0024*/ 	.byte	0x04, 0x12
        /*0026*/ 	.short	(.L_7 - .L_6)
	.align		4
.L_6:
        /*0028*/ 	.word	index@(triton_poi_fused_add_clamp_14)
        /*002c*/ 	.word	0x00000000
.L_7:


//--------------------- .nv.info.triton_poi_fused_add_clamp_14 --------------------------
	.section	.nv.info.triton_poi_fused_add_clamp_14,"",@"SHT_CUDA_INFO"
	.sectionflags	@""
	.align	4


	//----- nvinfo : EIATTR_CUDA_API_VERSION
	.align		4
        /*0000*/ 	.byte	0x04, 0x37
        /*0002*/ 	.short	(.L_9 - .L_8)
.L_8:
        /*0004*/ 	.word	0x0000007c


	//----- nvinfo : EIATTR_KPARAM_INFO
	.align		4
.L_9:
        /*0008*/ 	.byte	0x04, 0x17
        /*000a*/ 	.short	(.L_11 - .L_10)
.L_10:
        /*000c*/ 	.word	0x00000000
        /*0010*/ 	.short	0x0001
        /*0012*/ 	.short	0x0008
        /*0014*/ 	.byte	0x00, 0xf0, 0x11, 0x00


	//----- nvinfo : EIATTR_KPARAM_INFO
	.align		4
.L_11:
        /*0018*/ 	.byte	0x04, 0x17
        /*001a*/ 	.short	(.L_13 - .L_12)
.L_12:
        /*001c*/ 	.word	0x00000000
        /*0020*/ 	.short	0x0000
        /*0022*/ 	.short	0x0000
        /*0024*/ 	.byte	0x00, 0xf4, 0x21, 0x00


	//----- nvinfo : EIATTR_SPARSE_MMA_MASK
	.align		4
.L_13:
        /*0028*/ 	.byte	0x03, 0x50
        /*002a*/ 	.short	0x0000


	//----- nvinfo : EIATTR_MAXREG_COUNT
	.align		4
        /*002c*/ 	.byte	0x03, 0x1b
        /*002e*/ 	.short	0x00ff


	//----- nvinfo : EIATTR_EXIT_INSTR_OFFSETS
	.align		4
        /*0030*/ 	.byte	0x04, 0x1c
        /*0032*/ 	.short	(.L_15 - .L_14)


	//   ....[0]....
.L_14:
        /*0034*/ 	.word	0x00000180


	//   ....[1]....
        /*0038*/ 	.word	0x000001d0


	//----- nvinfo : EIATTR_REQNTID
	.align		4
.L_15:
        /*003c*/ 	.byte	0x04, 0x10
        /*003e*/ 	.short	(.L_17 - .L_16)
.L_16:
        /*0040*/ 	.word	0x00000020
        /*0044*/ 	.word	0x00000001
        /*0048*/ 	.word	0x00000001


	//----- nvinfo : EIATTR_CBANK_PARAM_SIZE
	.align		4
.L_17:
        /*004c*/ 	.byte	0x03, 0x19
        /*004e*/ 	.short	0x000c


	//----- nvinfo : EIATTR_PARAM_CBANK
	.align		4
        /*0050*/ 	.byte	0x04, 0x0a
        /*0052*/ 	.short	(.L_19 - .L_18)
	.align		4
.L_18:
        /*0054*/ 	.word	index@(.nv.constant0.triton_poi_fused_add_clamp_14)
        /*0058*/ 	.short	0x0210
        /*005a*/ 	.short	0x000c


	//----- nvinfo : EIATTR_SW_WAR
	.align		4
.L_19:
        /*005c*/ 	.byte	0x04, 0x36
        /*005e*/ 	.short	(.L_21 - .L_20)
.L_20:
        /*0060*/ 	.word	0x00000008
.L_21:


//--------------------- .nv.callgraph             --------------------------
	.section	.nv.callgraph,"",@"SHT_CUDA_CALLGRAPH"
	.align	4
	.sectionentsize	8
	.align		4
        /*0000*/ 	.word	0x00000000
	.align		4
        /*0004*/ 	.word	0xffffffff
	.align		4
        /*0008*/ 	.word	0x00000000
	.align		4
        /*000c*/ 	.word	0xfffffffe
	.align		4
        /*0010*/ 	.word	0x00000000
	.align		4
        /*0014*/ 	.word	0xfffffffd
	.align		4
        /*0018*/ 	.word	0x00000000
	.align		4
        /*001c*/ 	.word	0xfffffffc


//--------------------- .text.triton_poi_fused_add_clamp_14 --------------------------
	.section	.text.triton_poi_fused_add_clamp_14,"ax",@progbits
	.align	128
        .global         triton_poi_fused_add_clamp_14
        .type           triton_poi_fused_add_clamp_14,@function
        .size           triton_poi_fused_add_clamp_14,(.L_x_1 - triton_poi_fused_add_clamp_14)
        .other          triton_poi_fused_add_clamp_14,@"STO_CUDA_ENTRY STV_DEFAULT"
triton_poi_fused_add_clamp_14:
.text.triton_poi_fused_add_clamp_14:
[----:B------:R-:W0:Y:S02]  /*0000*/  LDC R1, c[0x0][0x28] ;  /* 0x00000a00ff017b82 */ /* 0x000e240000000800 */
[----:B------:R-:W1:Y:S01]  /*0010*/  S2R R0, SR_TID.X ;  /* 0x0000000000007919 */ /* 0x000e620000002100 */
[----:B------:R-:W2:Y:S01]  /*0020*/  S2R R5, SR_CTAID.X ;  /* 0x0000000000057919 */ /* 0x000ea20000002500 */
[----:B-1----:R-:W-:-:S05]  /*0030*/  IMAD.SHL.U32 R0, R0, 0x2, RZ ;  /* 0x0000000200007824 */ /* 0x002fca00078e00ff */
[----:B------:R-:W-:-:S05]  /*0040*/  LOP3.LUT R0, R0, 0x3e, RZ, 0xc0, !PT ;  /* 0x0000003e00007812 */ /* 0x000fca00078ec0ff */
[----:B--2---:R-:W-:-:S04]  /*0050*/  IMAD R5, R5, 0x40, R0 ;  /* 0x0000004005057824 */ /* 0x004fc800078e0200 */
[C---:B------:R-:W-:Y:S01]  /*0060*/  VIADD R0, R5.reuse, 0x1 ;  /* 0x0000000105007836 */ /* 0x040fe20000000000 */
[----:B------:R-:W-:Y:S02]  /*0070*/  I2FP.F32.S32 R2, R5 ;  /* 0x0000000500027245 */ /* 0x000fe40000201400 */
[----:B------:R-:W-:Y:S02]  /*0080*/  ISETP.GE.AND P0, PT, R5, 0x40, PT ;  /* 0x000000400500780c */ /* 0x000fe40003f06270 */
[----:B------:R-:W-:Y:S01]  /*0090*/  I2FP.F32.S32 R0, R0 ;  /* 0x0000000000007245 */ /* 0x000fe20000201400 */
[----:B------:R-:W-:-:S04]  /*00a0*/  FMUL R2, R2, 0.015873016789555549622 ;  /* 0x3c82082102027820 */ /* 0x000fc80000400000 */
[----:B------:R-:W-:Y:S01]  /*00b0*/  FMUL R0, R0, 0.015873016789555549622 ;  /* 0x3c82082100007820 */ /* 0x000fe20000400000 */
[----:B------:R-:W-:Y:S02]  /*00c0*/  FMNMX R4, RZ, R2, !PT ;  /* 0x00000002ff047209 */ /* 0x000fe40007800000 */
[----:B------:R-:W1:Y:S02]  /*00d0*/  LDC.64 R2, c[0x0][0x210] ;  /* 0x00008400ff027b82 */ /* 0x000e640000000a00 */
[----:B------:R-:W-:Y:S02]  /*00e0*/  FMNMX R0, RZ, R0, !PT ;  /* 0x00000000ff007209 */ /* 0x000fe40007800000 */
[----:B------:R-:W2:Y:S08]  /*00f0*/  F2I.TRUNC.NTZ R4, R4 ;  /* 0x0000000400047305 */ /* 0x000eb0000020f100 */
[----:B------:R-:W3:Y:S01]  /*0100*/  F2I.TRUNC.NTZ R0, R0 ;  /* 0x0000000000007305 */ /* 0x000ee2000020f100 */
[----:B--2---:R-:W-:-:S05]  /*0110*/  VIMNMX R6, RZ, R4, PT ;  /* 0x00000004ff067248 */ /* 0x004fca0003fe0100 */
[----:B------:R-:W-:Y:S02]  /*0120*/  VIADD R6, R6, 0x1 ;  /* 0x0000000106067836 */ /* 0x000fe40000000000 */
[----:B-1----:R-:W-:Y:S01]  /*0130*/  IMAD.WIDE R2, R5, 0x8, R2 ;  /* 0x0000000805027825 */ /* 0x002fe200078e0202 */
[----:B---3--:R-:W-:Y:S02]  /*0140*/  VIMNMX R7, RZ, R0, PT ;  /* 0x00000000ff077248 */ /* 0x008fe40003fe0100 */
[----:B------:R-:W-:-:S03]  /*0150*/  SHF.R.S32.HI R5, RZ, 0x1f, R6 ;  /* 0x0000001fff057819 */ /* 0x000fc60000011406 */
[----:B------:R-:W-:-:S05]  /*0160*/  VIADD R8, R7, 0x1 ;  /* 0x0000000107087836 */ /* 0x000fca0000000000 */
[----:B------:R-:W-:Y:S01]  /*0170*/  SHF.R.S32.HI R7, RZ, 0x1f, R8 ;  /* 0x0000001fff077819 */ /* 0x000fe20000011408 */
[----:B------:R-:W-:Y:S06]  /*0180*/  @P0 EXIT ;  /* 0x000000000000094d */ /* 0x000fec0003800000 */
[----:B------:R-:W-:Y:S01]  /*0190*/  IMAD.MOV.U32 R4, RZ, RZ, R6 ;  /* 0x000000ffff047224 */ /* 0x000fe200078e0006 */
[----:B------:R-:W-:Y:S01]  /*01a0*/  ULDC.64 UR4, c[0x0][0x208] ;  /* 0x0000820000047ab9 */ /* 0x000fe20000000a00 */
[----:B------:R-:W-:-:S05]  /*01b0*/  IMAD.MOV.U32 R6, RZ, RZ, R8 ;  /* 0x000000ffff067224 */ /* 0x000fca00078e0008 */
[----:B------:R-:W-:Y:S01]  /*01c0*/  STG.E.128 desc[UR4][R2.64], R4 ;  /* 0x0000000402007986 */ /* 0x000fe2000c101d04 */
[----:B------:R-:W-:Y:S05]  /*01d0*/  EXIT ;  /* 0x000000000000794d */ /* 0x000fea0003800000 */
.L_x_0:
[----:B------:R-:W-:-:S00]  /*01e0*/  BRA `(.L_x_0) ;  /* 0xfffffffc00fc7947 */ /* 0x000fc0000383ffff */
[----:B------:R-:W-:-:S00]  /*01f0*/  NOP ;  /* 0x0000000000007918 */ /* 0x000fc00000000000 */
        /* <DEDUP_REMOVED lines=8> */
.L_x_1:


//--------------------- .nv.constant0.triton_poi_fused_add_clamp_14 --------------------------
	.section	.nv.constant0.triton_poi_fused_add_clamp_14,"a",@progbits
	.sectionflags	@""
	.align	4
.nv.constant0.triton_poi_fused_add_clamp_14:
	.zero		540
